//
// Generated by NVIDIA NVVM Compiler
//
// Compiler Build ID: CL-36424714
// Cuda compilation tools, release 13.0, V13.0.88
// Based on NVVM 20.0.0
//

.version 9.0
.target sm_100
.address_size 64

	// .globl	sum

.visible .entry sum(
	.param .u64 .ptr .align 1 sum_param_0,
	.param .u64 .ptr .align 1 sum_param_1,
	.param .u64 .ptr .align 1 sum_param_2,
	.param .u32 sum_param_3
)
{
	.reg .pred 	%p<3>;
	.reg .b32 	%r<11>;
	.reg .b32 	%f<4>;
	.reg .b64 	%rd<11>;

	ld.param.u64 	%rd4, [sum_param_0];
	ld.param.u64 	%rd5, [sum_param_1];
	ld.param.u64 	%rd6, [sum_param_2];
	ld.param.u32 	%r6, [sum_param_3];
	mov.u32 	%r7, %ctaid.x;
	mov.u32 	%r1, %ntid.x;
	mov.u32 	%r8, %tid.x;
	mad.lo.s32 	%r10, %r7, %r1, %r8;
	setp.ge.s32 	%p1, %r10, %r6;
	@%p1 bra 	$L__BB0_3;
	mov.u32 	%r9, %nctaid.x;
	mul.lo.s32 	%r3, %r1, %r9;
	cvta.to.global.u64 	%rd1, %rd4;
	cvta.to.global.u64 	%rd2, %rd5;
	cvta.to.global.u64 	%rd3, %rd6;
$L__BB0_2:
	mul.wide.s32 	%rd7, %r10, 4;
	add.s64 	%rd8, %rd1, %rd7;
	ld.global.f32 	%f1, [%rd8];
	add.s64 	%rd9, %rd2, %rd7;
	ld.global.f32 	%f2, [%rd9];
	add.f32 	%f3, %f1, %f2;
	add.s64 	%rd10, %rd3, %rd7;
	st.global.f32 	[%rd10], %f3;
	add.s32 	%r10, %r10, %r3;
	setp.lt.s32 	%p2, %r10, %r6;
	@%p2 bra 	$L__BB0_2;
$L__BB0_3:
	ret;

}


// ===== COMPILED SASS (sm_100) =====

	.target	sm_100

	.elftype	@"ET_EXEC"


//--------------------- .note.nv.tkinfo           --------------------------
	.section	.note.nv.tkinfo,"",@"SHT_NOTE"
	.sectionflags	@"SHF_NOTE_NV_TKINFO"
	.tkinfo
        /*0018*/ 	.word	0x00000002
        /*0030*/ 	.string	""
        /*0030*/ 	.string	"ptxas"
        /*0030*/ 	.string	"Cuda compilation tools, release 13.0, V13.0.88"
        /*0030*/ 	.string	"Build cuda_13.0.r13.0/compiler.36424714_0"
        /*0030*/ 	.string	"-arch sm_100 -m 64 "



//--------------------- .note.nv.cuinfo           --------------------------
	.section	.note.nv.cuinfo,"",@"SHT_NOTE"
	.sectionflags	@"SHF_NOTE_NV_CUINFO"
        /*0018*/ 	.short	0x0002
        /*001a*/ 	.short	0x0064
        /*001c*/ 	.short	0x0082
	.zero		2


//--------------------- .nv.info                  --------------------------
	.section	.nv.info,"",@"SHT_CUDA_INFO"
	.align	4


	//----- nvinfo : EIATTR_REGCOUNT
	.align		4
        /*0000*/ 	.byte	0x04, 0x2f
        /*0002*/ 	.short	(.L_1 - .L_0)
	.align		4
.L_0:
        /*0004*/ 	.word	index@(sum)
        /*0008*/ 	.word	0x00000014


	//----- nvinfo : EIATTR_FRAME_SIZE
	.align		4
.L_1:
        /*000c*/ 	.byte	0x04, 0x11
        /*000e*/ 	.short	(.L_3 - .L_2)
	.align		4
.L_2:
        /*0010*/ 	.word	index@(sum)
        /*0014*/ 	.word	0x00000000


	//----- nvinfo : EIATTR_MIN_STACK_SIZE
	.align		4
.L_3:
        /*0018*/ 	.byte	0x04, 0x12
        /*001a*/ 	.short	(.L_5 - .L_4)
	.align		4
.L_4:
        /*001c*/ 	.word	index@(sum)
        /*0020*/ 	.word	0x00000000
.L_5:


//--------------------- .nv.compat                --------------------------
	.section	.nv.compat,"",@"SHT_CUDA_COMPAT_INFO"
	.align	4
        /*0000*/ 	.byte	0x02, 0x09, 0x00, 0x00, 0x02, 0x02, 0x01, 0x00, 0x02, 0x05, 0x05, 0x00, 0x03, 0x07, 0x01, 0x01
        /*0010*/ 	.byte	0x02, 0x03, 0x00, 0x00, 0x02, 0x06, 0x01, 0x00, 0x04, 0x0b, 0x08, 0x00, 0x09, 0x00, 0x00, 0x00
        /*0020*/ 	.byte	0x00, 0x00, 0x00, 0x00


//--------------------- .nv.info.sum              --------------------------
	.section	.nv.info.sum,"",@"SHT_CUDA_INFO"
	.sectionflags	@""
	.align	4


	//----- nvinfo : EIATTR_CUDA_API_VERSION
	.align		4
        /*0000*/ 	.byte	0x04, 0x37
        /*0002*/ 	.short	(.L_7 - .L_6)
.L_6:
        /*0004*/ 	.word	0x00000082


	//----- nvinfo : EIATTR_KPARAM_INFO
	.align		4
.L_7:
        /*0008*/ 	.byte	0x04, 0x17
        /*000a*/ 	.short	(.L_9 - .L_8)
.L_8:
        /*000c*/ 	.word	0x00000000
        /*0010*/ 	.short	0x0003
        /*0012*/ 	.short	0x0018
        /*0014*/ 	.byte	0x00, 0xf0, 0x11, 0x00


	//----- nvinfo : EIATTR_KPARAM_INFO
	.align		4
.L_9:
        /*0018*/ 	.byte	0x04, 0x17
        /*001a*/ 	.short	(.L_11 - .L_10)
.L_10:
        /*001c*/ 	.word	0x00000000
        /*0020*/ 	.short	0x0002
        /*0022*/ 	.short	0x0010
        /*0024*/ 	.byte	0x00, 0xf5, 0x21, 0x00


	//----- nvinfo : EIATTR_KPARAM_INFO
	.align		4
.L_11:
        /*0028*/ 	.byte	0x04, 0x17
        /*002a*/ 	.short	(.L_13 - .L_12)
.L_12:
        /*002c*/ 	.word	0x00000000
        /*0030*/ 	.short	0x0001
        /*0032*/ 	.short	0x0008
        /*0034*/ 	.byte	0x00, 0xf5, 0x21, 0x00


	//----- nvinfo : EIATTR_KPARAM_INFO
	.align		4
.L_13:
        /*0038*/ 	.byte	0x04, 0x17
        /*003a*/ 	.short	(.L_15 - .L_14)
.L_14:
        /*003c*/ 	.word	0x00000000
        /*0040*/ 	.short	0x0000
        /*0042*/ 	.short	0x0000
        /*0044*/ 	.byte	0x00, 0xf5, 0x21, 0x00


	//----- nvinfo : EIATTR_SPARSE_MMA_MASK
	.align		4
.L_15:
        /*0048*/ 	.byte	0x03, 0x50
        /*004a*/ 	.short	0x0000


	//----- nvinfo : EIATTR_MAXREG_COUNT
	.align		4
        /*004c*/ 	.byte	0x03, 0x1b
        /*004e*/ 	.short	0x00ff


	//----- nvinfo : EIATTR_MERCURY_ISA_VERSION
	.align		4
        /*0050*/ 	.byte	0x03, 0x5f
        /*0052*/ 	.short	0x0101


	//----- nvinfo : EIATTR_VRC_CTA_INIT_COUNT
	.align		4
        /*0054*/ 	.byte	0x02, 0x4a
	.zero		1
	.zero		1


	//----- nvinfo : EIATTR_EXIT_INSTR_OFFSETS
	.align		4
        /*0058*/ 	.byte	0x04, 0x1c
        /*005a*/ 	.short	(.L_17 - .L_16)


	//   ....[0]....
.L_16:
        /*005c*/ 	.word	0x00000070


	//   ....[1]....
        /*0060*/ 	.word	0x00000180


	//----- nvinfo : EIATTR_CRS_STACK_SIZE
	.align		4
.L_17:
        /*0064*/ 	.byte	0x04, 0x1e
        /*0066*/ 	.short	(.L_19 - .L_18)
.L_18:
        /*0068*/ 	.word	0x00000000


	//----- nvinfo : EIATTR_CBANK_PARAM_SIZE
	.align		4
.L_19:
        /*006c*/ 	.byte	0x03, 0x19
        /*006e*/ 	.short	0x001c


	//----- nvinfo : EIATTR_PARAM_CBANK
	.align		4
        /*0070*/ 	.byte	0x04, 0x0a
        /*0072*/ 	.short	(.L_21 - .L_20)
	.align		4
.L_20:
        /*0074*/ 	.word	index@(.nv.constant0.sum)
        /*0078*/ 	.short	0x0380
        /*007a*/ 	.short	0x001c


	//----- nvinfo : EIATTR_SW_WAR
	.align		4
.L_21:
        /*007c*/ 	.byte	0x04, 0x36
        /*007e*/ 	.short	(.L_23 - .L_22)
.L_22:
        /*0080*/ 	.word	0x00000008
.L_23:


//--------------------- .nv.callgraph             --------------------------
	.section	.nv.callgraph,"",@"SHT_CUDA_CALLGRAPH"
	.align	4
	.sectionentsize	8
	.align		4
        /*0000*/ 	.word	0x00000000
	.align		4
        /*0004*/ 	.word	0xffffffff
	.align		4
        /*0008*/ 	.word	0x00000000
	.align		4
        /*000c*/ 	.word	0xfffffffe
	.align		4
        /*0010*/ 	.word	0x00000000
	.align		4
        /*0014*/ 	.word	0xfffffffd
	.align		4
        /*0018*/ 	.word	0x00000000
	.align		4
        /*001c*/ 	.word	0xfffffffc


//--------------------- .text.sum                 --------------------------
	.section	.text.sum,"ax",@progbits
	.align	128
        .global         sum
        .type           sum,@function
        .size           sum,(.L_x_2 - sum)
        .other          sum,@"STO_CUDA_ENTRY STV_DEFAULT"
sum:
.text.sum:
[----:B------:R-:W-:Y:S01]  /*0000*/  LDC R1, c[0x0][0x37c] ;  /* 0x0000df00ff017b82 */ /* 0x000fe20000000800 */
[----:B------:R-:W0:Y:S07]  /*0010*/  S2R R0, SR_TID.X ;  /* 0x0000000000007919 */ /* 0x000e2e0000002100 */
[----:B------:R-:W0:Y:S01]  /*0020*/  S2UR UR4, SR_CTAID.X ;  /* 0x00000000000479c3 */ /* 0x000e220000002500 */
[----:B------:R-:W1:Y:S07]  /*0030*/  LDCU UR5, c[0x0][0x398] ;  /* 0x00007300ff0577ac */ /* 0x000e6e0008000800 */
[----:B------:R-:W0:Y:S02]  /*0040*/  LDC R15, c[0x0][0x360] ;  /* 0x0000d800ff0f7b82 */ /* 0x000e240000000800 */
[----:B0-----:R-:W-:-:S05]  /*0050*/  IMAD R0, R15, UR4, R0 ;  /* 0x000000040f007c24 */ /* 0x001fca000f8e0200 */
[----:B-1----:R-:W-:-:S13]  /*0060*/  ISETP.GE.AND P0, PT, R0, UR5, PT ;  /* 0x0000000500007c0c */ /* 0x002fda000bf06270 */
[----:B------:R-:W-:Y:S05]  /*0070*/  @P0 EXIT ;  /* 0x000000000000094d */ /* 0x000fea0003800000 */
[----:B------:R-:W0:Y:S01]  /*0080*/  LDC.64 R12, c[0x0][0x390] ;  /* 0x0000e400ff0c7b82 */ /* 0x000e220000000a00 */
[----:B------:R-:W1:Y:S01]  /*0090*/  LDCU UR4, c[0x0][0x370] ;  /* 0x00006e00ff0477ac */ /* 0x000e620008000800 */
[----:B------:R-:W2:Y:S06]  /*00a0*/  LDCU.64 UR6, c[0x0][0x358] ;  /* 0x00006b00ff0677ac */ /* 0x000eac0008000a00 */
[----:B------:R-:W3:Y:S08]  /*00b0*/  LDC.64 R8, c[0x0][0x380] ;  /* 0x0000e000ff087b82 */ /* 0x000ef00000000a00 */
[----:B------:R-:W4:Y:S01]  /*00c0*/  LDC.64 R10, c[0x0][0x388] ;  /* 0x0000e200ff0a7b82 */ /* 0x000f220000000a00 */
[----:B-1----:R-:W-:-:S07]  /*00d0*/  IMAD R15, R15, UR4, RZ ;  /* 0x000000040f0f7c24 */ /* 0x002fce000f8e02ff */
.L_x_0:
[----:B---3--:R-:W-:-:S04]  /*00e0*/  IMAD.WIDE R2, R0, 0x4, R8 ;  /* 0x0000000400027825 */ /* 0x008fc800078e0208 */
[C---:B----4-:R-:W-:Y:S02]  /*00f0*/  IMAD.WIDE R4, R0.reuse, 0x4, R10 ;  /* 0x0000000400047825 */ /* 0x050fe400078e020a */
[----:B--2---:R-:W2:Y:S04]  /*0100*/  LDG.E R2, desc[UR6][R2.64] ;  /* 0x0000000602027981 */ /* 0x004ea8000c1e1900 */
[----:B------:R-:W2:Y:S01]  /*0110*/  LDG.E R5, desc[UR6][R4.64] ;  /* 0x0000000604057981 */ /* 0x000ea2000c1e1900 */
[----:B01----:R-:W-:Y:S01]  /*0120*/  IMAD.WIDE R6, R0, 0x4, R12 ;  /* 0x0000000400067825 */ /* 0x003fe200078e020c */
[----:B------:R-:W-:-:S04]  /*0130*/  IADD3 R0, PT, PT, R15, R0, RZ ;  /* 0x000000000f007210 */ /* 0x000fc80007ffe0ff */
[----:B------:R-:W-:Y:S01]  /*0140*/  ISETP.GE.AND P0, PT, R0, UR5, PT ;  /* 0x0000000500007c0c */ /* 0x000fe2000bf06270 */
[----:B--2---:R-:W-:-:S05]  /*0150*/  FADD R17, R2, R5 ;  /* 0x0000000502117221 */ /* 0x004fca0000000000 */
[----:B------:R1:W-:Y:S07]  /*0160*/  STG.E desc[UR6][R6.64], R17 ;  /* 0x0000001106007986 */ /* 0x0003ee000c101906 */
[----:B------:R-:W-:Y:S05]  /*0170*/  @!P0 BRA `(.L_x_0) ;  /* 0xfffffffc00d88947 */ /* 0x000fea000383ffff */
[----:B------:R-:W-:Y:S05]  /*0180*/  EXIT ;  /* 0x000000000000794d */ /* 0x000fea0003800000 */
.L_x_1:
[----:B------:R-:W-:-:S00]  /*0190*/  BRA `(.L_x_1) ;  /* 0xfffffffc00fc7947 */ /* 0x000fc0000383ffff */
[----:B------:R-:W-:-:S00]  /*01a0*/  NOP ;  /* 0x0000000000007918 */ /* 0x000fc00000000000 */
        /* <DEDUP_REMOVED lines=13> */
.L_x_2:


//--------------------- .nv.shared.reserved.0     --------------------------
	.section	.nv.shared.reserved.0,"aw",@nobits
	.weak		__nv_reservedSMEM_offset_0_alias
	.size		__nv_reservedSMEM_offset_0_alias, 0, 64
	.other		__nv_reservedSMEM_offset_0_alias,@"STO_CUDA_RESERVED_SHARED STV_DEFAULT"
__nv_reservedSMEM_offset_0_alias:
	.zero		0
	.zero		64


//--------------------- .nv.constant0.sum         --------------------------
	.section	.nv.constant0.sum,"a",@progbits
	.sectionflags	@""
	.align	4
.nv.constant0.sum:
	.zero		924


//--------------------- SYMBOLS --------------------------

	.type		.nv.reservedSmem.offset0,@object
	.size		.nv.reservedSmem.offset0,0x4
